	.headerflags	@"EF_CUDA_TEXMODE_UNIFIED EF_CUDA_64BIT_ADDRESS EF_CUDA_ACCELERATORS EF_CUDA_SM90 EF_CUDA_VIRTUAL_SM(EF_CUDA_SM90)"
	.elftype	@"ET_EXEC"


//--------------------- .nv.info                  --------------------------
	.section	.nv.info,"",@"SHT_CUDA_INFO"
	.align	4


	//----- nvinfo : EIATTR_REGCOUNT
	.align		4
        /*0000*/ 	.byte	0x04, 0x2f
        /*0002*/ 	.short	(.L_1 - .L_0)
	.align		4
.L_0:
        /*0004*/ 	.word	index@(triton_per_fused_mean_0)
        /*0008*/ 	.word	0x0000000d


	//----- nvinfo : EIATTR_MIN_STACK_SIZE
	.align		4
.L_1:
        /*000c*/ 	.byte	0x04, 0x12
        /*000e*/ 	.short	(.L_3 - .L_2)
	.align		4
.L_2:
        /*0010*/ 	.word	index@(triton_per_fused_mean_0)
        /*0014*/ 	.word	0x00000000


	//----- nvinfo : EIATTR_FRAME_SIZE
	.align		4
.L_3:
        /*0018*/ 	.byte	0x04, 0x11
        /*001a*/ 	.short	(.L_5 - .L_4)
	.align		4
.L_4:
        /*001c*/ 	.word	index@(triton_per_fused_mean_0)
        /*0020*/ 	.word	0x00000000


	//----- nvinfo : EIATTR_MIN_STACK_SIZE
	.align		4
.L_5:
        /*0024*/ 	.byte	0x04, 0x12
        /*0026*/ 	.short	(.L_7 - .L_6)
	.align		4
.L_6:
        /*0028*/ 	.word	index@(triton_per_fused_mean_0)
        /*002c*/ 	.word	0x00000000
.L_7:


//--------------------- .nv.info.triton_per_fused_mean_0 --------------------------
	.section	.nv.info.triton_per_fused_mean_0,"",@"SHT_CUDA_INFO"
	.sectionflags	@""
	.align	4


	//----- nvinfo : EIATTR_CUDA_API_VERSION
	.align		4
        /*0000*/ 	.byte	0x04, 0x37
        /*0002*/ 	.short	(.L_9 - .L_8)
.L_8:
        /*0004*/ 	.word	0x0000007c


	//----- nvinfo : EIATTR_KPARAM_INFO
	.align		4
.L_9:
        /*0008*/ 	.byte	0x04, 0x17
        /*000a*/ 	.short	(.L_11 - .L_10)
.L_10:
        /*000c*/ 	.word	0x00000000
        /*0010*/ 	.short	0x0003
        /*0012*/ 	.short	0x0014
        /*0014*/ 	.byte	0x00, 0xf0, 0x11, 0x00


	//----- nvinfo : EIATTR_KPARAM_INFO
	.align		4
.L_11:
        /*0018*/ 	.byte	0x04, 0x17
        /*001a*/ 	.short	(.L_13 - .L_12)
.L_12:
        /*001c*/ 	.word	0x00000000
        /*0020*/ 	.short	0x0002
        /*0022*/ 	.short	0x0010
        /*0024*/ 	.byte	0x00, 0xf0, 0x11, 0x00


	//----- nvinfo : EIATTR_KPARAM_INFO
	.align		4
.L_13:
        /*0028*/ 	.byte	0x04, 0x17
        /*002a*/ 	.short	(.L_15 - .L_14)
.L_14:
        /*002c*/ 	.word	0x00000000
        /*0030*/ 	.short	0x0001
        /*0032*/ 	.short	0x0008
        /*0034*/ 	.byte	0x00, 0xf4, 0x21, 0x00


	//----- nvinfo : EIATTR_KPARAM_INFO
	.align		4
.L_15:
        /*0038*/ 	.byte	0x04, 0x17
        /*003a*/ 	.short	(.L_17 - .L_16)
.L_16:
        /*003c*/ 	.word	0x00000000
        /*0040*/ 	.short	0x0000
        /*0042*/ 	.short	0x0000
        /*0044*/ 	.byte	0x00, 0xf4, 0x21, 0x00


	//----- nvinfo : EIATTR_SPARSE_MMA_MASK
	.align		4
.L_17:
        /*0048*/ 	.byte	0x03, 0x50
        /*004a*/ 	.short	0x0000


	//----- nvinfo : EIATTR_MAXREG_COUNT
	.align		4
        /*004c*/ 	.byte	0x03, 0x1b
        /*004e*/ 	.short	0x00ff


	//----- nvinfo : EIATTR_COOP_GROUP_MASK_REGIDS
	.align		4
        /*0050*/ 	.byte	0x04, 0x29
        /*0052*/ 	.short	(.L_19 - .L_18)


	//   ....[0]....
.L_18:
        /*0054*/ 	.word	0xffffffff


	//   ....[1]....
        /*0058*/ 	.word	0xffffffff


	//   ....[2]....
        /*005c*/ 	.word	0xffffffff


	//   ....[3]....
        /*0060*/ 	.word	0xffffffff


	//   ....[4]....
        /*0064*/ 	.word	0xffffffff


	//   ....[5]....
        /*0068*/ 	.word	0xffffffff


	//----- nvinfo : EIATTR_COOP_GROUP_INSTR_OFFSETS
	.align		4
.L_19:
        /*006c*/ 	.byte	0x04, 0x28
        /*006e*/ 	.short	(.L_21 - .L_20)


	//   ....[0]....
.L_20:
        /*0070*/ 	.word	0x00000160


	//   ....[1]....
        /*0074*/ 	.word	0x00000190


	//   ....[2]....
        /*0078*/ 	.word	0x000001c0


	//   ....[3]....
        /*007c*/ 	.word	0x000001f0


	//   ....[4]....
        /*0080*/ 	.word	0x00000210


	//   ....[5]....
        /*0084*/ 	.word	0x00000290


	//----- nvinfo : EIATTR_EXIT_INSTR_OFFSETS
	.align		4
.L_21:
        /*0088*/ 	.byte	0x04, 0x1c
        /*008a*/ 	.short	(.L_23 - .L_22)


	//   ....[0]....
.L_22:
        /*008c*/ 	.word	0x00000330


	//   ....[1]....
        /*0090*/ 	.word	0x00000360


	//----- nvinfo : EIATTR_REQNTID
	.align		4
.L_23:
        /*0094*/ 	.byte	0x04, 0x10
        /*0096*/ 	.short	(.L_25 - .L_24)
.L_24:
        /*0098*/ 	.word	0x00000040
        /*009c*/ 	.word	0x00000001
        /*00a0*/ 	.word	0x00000001


	//----- nvinfo : EIATTR_CBANK_PARAM_SIZE
	.align		4
.L_25:
        /*00a4*/ 	.byte	0x03, 0x19
        /*00a6*/ 	.short	0x0018


	//----- nvinfo : EIATTR_PARAM_CBANK
	.align		4
        /*00a8*/ 	.byte	0x04, 0x0a
        /*00aa*/ 	.short	(.L_27 - .L_26)
	.align		4
.L_26:
        /*00ac*/ 	.word	index@(.nv.constant0.triton_per_fused_mean_0)
        /*00b0*/ 	.short	0x0210
        /*00b2*/ 	.short	0x0018


	//----- nvinfo : EIATTR_SW_WAR
	.align		4
.L_27:
        /*00b4*/ 	.byte	0x04, 0x36
        /*00b6*/ 	.short	(.L_29 - .L_28)
.L_28:
        /*00b8*/ 	.word	0x00000008
.L_29:


//--------------------- .nv.callgraph             --------------------------
	.section	.nv.callgraph,"",@"SHT_CUDA_CALLGRAPH"
	.align	4
	.sectionentsize	8
	.align		4
        /*0000*/ 	.word	0x00000000
	.align		4
        /*0004*/ 	.word	0xffffffff
	.align		4
        /*0008*/ 	.word	0x00000000
	.align		4
        /*000c*/ 	.word	0xfffffffe
	.align		4
        /*0010*/ 	.word	0x00000000
	.align		4
        /*0014*/ 	.word	0xfffffffd
	.align		4
        /*0018*/ 	.word	0x00000000
	.align		4
        /*001c*/ 	.word	0xfffffffc


//--------------------- .text.triton_per_fused_mean_0 --------------------------
	.section	.text.triton_per_fused_mean_0,"ax",@progbits
	.sectionflags	@"SHF_BARRIERS=1"
	.align	128
        .global         triton_per_fused_mean_0
        .type           triton_per_fused_mean_0,@function
        .size           triton_per_fused_mean_0,(.L_x_1 - triton_per_fused_mean_0)
        .other          triton_per_fused_mean_0,@"STO_CUDA_ENTRY STV_DEFAULT"
triton_per_fused_mean_0:
.text.triton_per_fused_mean_0:
[----:B------:R-:W0:Y:S02]  /*0000*/  LDC R1, c[0x0][0x28] ;  /* 0x00000a00ff017b82 */ /* 0x000e240000000800 */
[----:B------:R-:W1:Y:S01]  /*0010*/  S2R R9, SR_TID.X ;  /* 0x0000000000097919 */ /* 0x000e620000002100 */
[----:B------:R-:W2:Y:S01]  /*0020*/  LDC.64 R4, c[0x0][0x218] ;  /* 0x00008600ff047b82 */ /* 0x000ea20000000a00 */
[----:B------:R-:W-:Y:S01]  /*0030*/  CS2R R6, SRZ ;  /* 0x0000000000067805 */ /* 0x000fe2000001ff00 */
[----:B------:R-:W-:Y:S01]  /*0040*/  ULDC.64 UR6, c[0x0][0x208] ;  /* 0x0000820000067ab9 */ /* 0x000fe20000000a00 */
[----:B------:R-:W3:Y:S01]  /*0050*/  S2R R0, SR_CTAID.X ;  /* 0x0000000000007919 */ /* 0x000ee20000002500 */
[----:B-1----:R-:W-:Y:S01]  /*0060*/  IMAD.SHL.U32 R3, R9, 0x2, RZ ;  /* 0x0000000209037824 */ /* 0x002fe200078e00ff */
[----:B---3--:R-:W-:-:S04]  /*0070*/  ISETP.GE.AND P0, PT, R0, 0x10, PT ;  /* 0x000000100000780c */ /* 0x008fc80003f06270 */
[----:B------:R-:W-:-:S04]  /*0080*/  LOP3.LUT R3, R3, 0x7e, RZ, 0xc0, !PT ;  /* 0x0000007e03037812 */ /* 0x000fc800078ec0ff */
[----:B------:R-:W-:Y:S01]  /*0090*/  ISETP.LT.U32.AND P0, PT, R3, 0x50, !P0 ;  /* 0x000000500300780c */ /* 0x000fe20004701070 */
[----:B------:R-:W-:-:S04]  /*00a0*/  IMAD R3, R0, 0x50, R3 ;  /* 0x0000005000037824 */ /* 0x000fc800078e0203 */
[----:B--2---:R-:W-:-:S08]  /*00b0*/  IMAD.WIDE R4, R3, 0x4, R4 ;  /* 0x0000000403047825 */ /* 0x004fd000078e0204 */
[----:B------:R-:W2:Y:S01]  /*00c0*/  @P0 LDG.E.64 R6, desc[UR6][R4.64] ;  /* 0x0000000604060981 */ /* 0x000ea2000c1e1b00 */
[----:B------:R-:W1:Y:S01]  /*00d0*/  S2UR UR5, SR_CgaCtaId ;  /* 0x00000000000579c3 */ /* 0x000e620000008800 */
[----:B------:R-:W-:Y:S01]  /*00e0*/  UMOV UR4, 0x400 ;  /* 0x0000040000047882 */ /* 0x000fe20000000000 */
[----:B------:R-:W-:Y:S01]  /*00f0*/  ISETP.GE.AND P1, PT, R9, 0x2, PT ;  /* 0x000000020900780c */ /* 0x000fe20003f26270 */
[----:B-1----:R-:W-:Y:S01]  /*0100*/  UPRMT UR4, UR5, 0x654, UR4 ;  /* 0x0000065405047896 */ /* 0x002fe20008000004 */
[----:B--2---:R-:W-:Y:S02]  /*0110*/  SEL R6, R6, RZ, P0 ;  /* 0x000000ff06067207 */ /* 0x004fe40000000000 */
[----:B------:R-:W-:-:S05]  /*0120*/  SEL R7, R7, RZ, P0 ;  /* 0x000000ff07077207 */ /* 0x000fca0000000000 */
[----:B------:R-:W-:-:S05]  /*0130*/  FADD R6, R6, R7 ;  /* 0x0000000706067221 */ /* 0x000fca0000000000 */
[----:B------:R-:W-:Y:S02]  /*0140*/  FSEL R6, R6, RZ, P0 ;  /* 0x000000ff06067208 */ /* 0x000fe40000000000 */
[----:B------:R-:W-:-:S03]  /*0150*/  LOP3.LUT P0, RZ, R9, 0x1f, RZ, 0xc0, !PT ;  /* 0x0000001f09ff7812 */ /* 0x000fc6000780c0ff */
[----:B------:R-:W1:Y:S02]  /*0160*/  SHFL.BFLY PT, R3, R6, 0x10, 0x1f ;  /* 0x0e001f0006037f89 */ /* 0x000e6400000e0000 */
[----:B-1----:R-:W-:Y:S01]  /*0170*/  FADD R3, R6, R3 ;  /* 0x0000000306037221 */ /* 0x002fe20000000000 */
[----:B------:R-:W-:-:S04]  /*0180*/  LEA R6, R9, UR4, 0x2 ;  /* 0x0000000409067c11 */ /* 0x000fc8000f8e10ff */
[----:B------:R-:W1:Y:S02]  /*0190*/  SHFL.BFLY PT, R8, R3, 0x8, 0x1f ;  /* 0x0d001f0003087f89 */ /* 0x000e6400000e0000 */
[----:B-1----:R-:W-:Y:S01]  /*01a0*/  FADD R8, R3, R8 ;  /* 0x0000000803087221 */ /* 0x002fe20000000000 */
[----:B------:R-:W-:-:S04]  /*01b0*/  SHF.R.U32.HI R3, RZ, 0x3, R9 ;  /* 0x00000003ff037819 */ /* 0x000fc80000011609 */
[----:B------:R-:W1:Y:S01]  /*01c0*/  SHFL.BFLY PT, R7, R8, 0x4, 0x1f ;  /* 0x0c801f0008077f89 */ /* 0x000e6200000e0000 */
[----:B------:R-:W-:Y:S01]  /*01d0*/  LOP3.LUT R3, R3, 0x4, RZ, 0xc0, !PT ;  /* 0x0000000403037812 */ /* 0x000fe200078ec0ff */
[----:B-1----:R-:W-:-:S05]  /*01e0*/  FADD R7, R8, R7 ;  /* 0x0000000708077221 */ /* 0x002fca0000000000 */
[----:B------:R-:W1:Y:S02]  /*01f0*/  SHFL.BFLY PT, R4, R7, 0x2, 0x1f ;  /* 0x0c401f0007047f89 */ /* 0x000e6400000e0000 */
[----:B-1----:R-:W-:-:S05]  /*0200*/  FADD R4, R7, R4 ;  /* 0x0000000407047221 */ /* 0x002fca0000000000 */
[----:B------:R-:W1:Y:S02]  /*0210*/  SHFL.BFLY PT, R5, R4, 0x1, 0x1f ;  /* 0x0c201f0004057f89 */ /* 0x000e6400000e0000 */
[----:B-1----:R-:W-:Y:S01]  /*0220*/  FADD R10, R4, R5 ;  /* 0x00000005040a7221 */ /* 0x002fe20000000000 */
[----:B------:R-:W-:-:S04]  /*0230*/  LOP3.LUT R4, R9, 0x1, RZ, 0xc0, !PT ;  /* 0x0000000109047812 */ /* 0x000fc800078ec0ff */
[----:B------:R-:W-:Y:S01]  /*0240*/  @!P0 STS [R3+UR4], R10 ;  /* 0x0000000a03008988 */ /* 0x000fe20008000804 */
[----:B------:R-:W-:Y:S01]  /*0250*/  BAR.SYNC.DEFER_BLOCKING 0x0 ;  /* 0x0000000000007b1d */ /* 0x000fe20000010000 */
[----:B------:R-:W-:-:S04]  /*0260*/  ISETP.NE.U32.AND P0, PT, R4, 0x1, PT ;  /* 0x000000010400780c */ /* 0x000fc80003f05070 */
[C---:B------:R-:W-:Y:S01]  /*0270*/  ISETP.LT.AND P0, PT, R9.reuse, 0x2, P0 ;  /* 0x000000020900780c */ /* 0x040fe20000701270 */
[----:B------:R-:W1:Y:S04]  /*0280*/  @!P1 LDS R2, [R6] ;  /* 0x0000000006029984 */ /* 0x000e680000000800 */
[----:B-1----:R-:W1:Y:S02]  /*0290*/  SHFL.BFLY PT, R5, R2, 0x1, 0x1f ;  /* 0x0c201f0002057f89 */ /* 0x002e6400000e0000 */
[----:B-1----:R-:W-:Y:S02]  /*02a0*/  FADD R7, R2, R5 ;  /* 0x0000000502077221 */ /* 0x002fe40000000000 */
[----:B------:R-:W1:Y:S04]  /*02b0*/  LDC.64 R4, c[0x0][0x210] ;  /* 0x00008400ff047b82 */ /* 0x000e680000000a00 */
[----:B------:R2:W-:Y:S04]  /*02c0*/  @P0 STS [R6], R7 ;  /* 0x0000000706000388 */ /* 0x0005e80000000800 */
[----:B------:R-:W-:Y:S01]  /*02d0*/  BAR.SYNC.DEFER_BLOCKING 0x0 ;  /* 0x0000000000007b1d */ /* 0x000fe20000010000 */
[----:B------:R-:W-:-:S04]  /*02e0*/  LOP3.LUT P0, RZ, R9, 0x3f, RZ, 0xc0, !PT ;  /* 0x0000003f09ff7812 */ /* 0x000fc8000780c0ff */
[C---:B------:R-:W-:Y:S01]  /*02f0*/  ISETP.LT.AND P0, PT, R0.reuse, 0x10, !P0 ;  /* 0x000000100000780c */ /* 0x040fe20004701270 */
[----:B-1----:R-:W-:Y:S01]  /*0300*/  IMAD.WIDE R2, R0, 0x4, R4 ;  /* 0x0000000400027825 */ /* 0x002fe200078e0204 */
[----:B------:R-:W1:Y:S01]  /*0310*/  LDS R8, [UR4] ;  /* 0x00000004ff087984 */ /* 0x000e620008000800 */
[----:B------:R-:W-:Y:S10]  /*0320*/  BAR.SYNC.DEFER_BLOCKING 0x0 ;  /* 0x0000000000007b1d */ /* 0x000ff40000010000 */
[----:B--2---:R-:W-:Y:S05]  /*0330*/  @!P0 EXIT ;  /* 0x000000000000894d */ /* 0x004fea0003800000 */
[----:B-1----:R-:W-:-:S05]  /*0340*/  FMUL R5, R8, 0.012500000186264514923 ;  /* 0x3c4ccccd08057820 */ /* 0x002fca0000400000 */
[----:B------:R-:W-:Y:S01]  /*0350*/  STG.E desc[UR6][R2.64], R5 ;  /* 0x0000000502007986 */ /* 0x000fe2000c101906 */
[----:B------:R-:W-:Y:S05]  /*0360*/  EXIT ;  /* 0x000000000000794d */ /* 0x000fea0003800000 */
.L_x_0:
[----:B------:R-:W-:-:S00]  /*0370*/  BRA `(.L_x_0) ;  /* 0xfffffffc00fc7947 */ /* 0x000fc0000383ffff */
[----:B------:R-:W-:-:S00]  /*0380*/  NOP ;  /* 0x0000000000007918 */ /* 0x000fc00000000000 */
[----:B------:R-:W-:-:S00]  /*0390*/  NOP ;  /* 0x0000000000007918 */ /* 0x000fc00000000000 */
[----:B------:R-:W-:-:S00]  /*03a0*/  NOP ;  /* 0x0000000000007918 */ /* 0x000fc00000000000 */
[----:B------:R-:W-:-:S00]  /*03b0*/  NOP ;  /* 0x0000000000007918 */ /* 0x000fc00000000000 */
[----:B------:R-:W-:-:S00]  /*03c0*/  NOP ;  /* 0x0000000000007918 */ /* 0x000fc00000000000 */
[----:B------:R-:W-:-:S00]  /*03d0*/  NOP ;  /* 0x0000000000007918 */ /* 0x000fc00000000000 */
[----:B------:R-:W-:-:S00]  /*03e0*/  NOP ;  /* 0x0000000000007918 */ /* 0x000fc00000000000 */
[----:B------:R-:W-:-:S00]  /*03f0*/  NOP ;  /* 0x0000000000007918 */ /* 0x000fc00000000000 */
.L_x_1:


//--------------------- .nv.shared.triton_per_fused_mean_0 --------------------------
	.section	.nv.shared.triton_per_fused_mean_0,"aw",@nobits
	.sectionflags	@""
	.align	16
	.zero		1024


//--------------------- .nv.constant0.triton_per_fused_mean_0 --------------------------
	.section	.nv.constant0.triton_per_fused_mean_0,"a",@progbits
	.sectionflags	@""
	.align	4
.nv.constant0.triton_per_fused_mean_0:
	.zero		552
